//
// Generated by NVIDIA NVVM Compiler
//
// Compiler Build ID: CL-36424714
// Cuda compilation tools, release 13.0, V13.0.88
// Based on NVVM 20.0.0
//

.version 9.0
.target sm_100
.address_size 64

	// .globl	_Z5saxpyiPfS_S_

.visible .entry _Z5saxpyiPfS_S_(
	.param .u32 _Z5saxpyiPfS_S__param_0,
	.param .u64 .ptr .align 1 _Z5saxpyiPfS_S__param_1,
	.param .u64 .ptr .align 1 _Z5saxpyiPfS_S__param_2,
	.param .u64 .ptr .align 1 _Z5saxpyiPfS_S__param_3
)
{
	.reg .pred 	%p<3>;
	.reg .b32 	%r<10>;
	.reg .b32 	%f<33>;
	.reg .b64 	%rd<11>;

	ld.param.u32 	%r4, [_Z5saxpyiPfS_S__param_0];
	ld.param.u64 	%rd4, [_Z5saxpyiPfS_S__param_1];
	ld.param.u64 	%rd5, [_Z5saxpyiPfS_S__param_2];
	ld.param.u64 	%rd6, [_Z5saxpyiPfS_S__param_3];
	mov.u32 	%r5, %tid.x;
	mov.u32 	%r6, %ctaid.x;
	mov.u32 	%r7, %ntid.x;
	mad.lo.s32 	%r1, %r6, %r7, %r5;
	setp.ge.s32 	%p1, %r1, %r4;
	@%p1 bra 	$L__BB0_3;
	cvta.to.global.u64 	%rd7, %rd4;
	cvta.to.global.u64 	%rd8, %rd5;
	cvta.to.global.u64 	%rd9, %rd6;
	mul.wide.s32 	%rd10, %r1, 4;
	add.s64 	%rd1, %rd7, %rd10;
	add.s64 	%rd2, %rd8, %rd10;
	add.s64 	%rd3, %rd9, %rd10;
	mov.b32 	%r9, 0;
$L__BB0_2:
	ld.global.f32 	%f1, [%rd1];
	ld.global.f32 	%f2, [%rd2];
	add.f32 	%f3, %f1, %f2;
	add.f32 	%f4, %f3, 0f3F800000;
	st.global.f32 	[%rd3], %f4;
	ld.global.f32 	%f5, [%rd1];
	ld.global.f32 	%f6, [%rd2];
	add.f32 	%f7, %f5, %f6;
	add.f32 	%f8, %f7, 0f3F800000;
	st.global.f32 	[%rd3], %f8;
	ld.global.f32 	%f9, [%rd1];
	ld.global.f32 	%f10, [%rd2];
	add.f32 	%f11, %f9, %f10;
	add.f32 	%f12, %f11, 0f3F800000;
	st.global.f32 	[%rd3], %f12;
	ld.global.f32 	%f13, [%rd1];
	ld.global.f32 	%f14, [%rd2];
	add.f32 	%f15, %f13, %f14;
	add.f32 	%f16, %f15, 0f3F800000;
	st.global.f32 	[%rd3], %f16;
	ld.global.f32 	%f17, [%rd1];
	ld.global.f32 	%f18, [%rd2];
	add.f32 	%f19, %f17, %f18;
	add.f32 	%f20, %f19, 0f3F800000;
	st.global.f32 	[%rd3], %f20;
	ld.global.f32 	%f21, [%rd1];
	ld.global.f32 	%f22, [%rd2];
	add.f32 	%f23, %f21, %f22;
	add.f32 	%f24, %f23, 0f3F800000;
	st.global.f32 	[%rd3], %f24;
	ld.global.f32 	%f25, [%rd1];
	ld.global.f32 	%f26, [%rd2];
	add.f32 	%f27, %f25, %f26;
	add.f32 	%f28, %f27, 0f3F800000;
	st.global.f32 	[%rd3], %f28;
	ld.global.f32 	%f29, [%rd1];
	ld.global.f32 	%f30, [%rd2];
	add.f32 	%f31, %f29, %f30;
	add.f32 	%f32, %f31, 0f3F800000;
	st.global.f32 	[%rd3], %f32;
	add.s32 	%r9, %r9, 8;
	setp.ne.s32 	%p2, %r9, 1000;
	@%p2 bra 	$L__BB0_2;
$L__BB0_3:
	ret;

}


// ===== COMPILED SASS (sm_100) =====

	.target	sm_100

	.elftype	@"ET_EXEC"


//--------------------- .note.nv.tkinfo           --------------------------
	.section	.note.nv.tkinfo,"",@"SHT_NOTE"
	.sectionflags	@"SHF_NOTE_NV_TKINFO"
	.tkinfo
        /*0018*/ 	.word	0x00000002
        /*0030*/ 	.string	""
        /*0030*/ 	.string	"ptxas"
        /*0030*/ 	.string	"Cuda compilation tools, release 13.0, V13.0.88"
        /*0030*/ 	.string	"Build cuda_13.0.r13.0/compiler.36424714_0"
        /*0030*/ 	.string	"-arch sm_100 -m 64 "



//--------------------- .note.nv.cuinfo           --------------------------
	.section	.note.nv.cuinfo,"",@"SHT_NOTE"
	.sectionflags	@"SHF_NOTE_NV_CUINFO"
        /*0018*/ 	.short	0x0002
        /*001a*/ 	.short	0x0064
        /*001c*/ 	.short	0x0082
	.zero		2


//--------------------- .nv.info                  --------------------------
	.section	.nv.info,"",@"SHT_CUDA_INFO"
	.align	4


	//----- nvinfo : EIATTR_REGCOUNT
	.align		4
        /*0000*/ 	.byte	0x04, 0x2f
        /*0002*/ 	.short	(.L_1 - .L_0)
	.align		4
.L_0:
        /*0004*/ 	.word	index@(_Z5saxpyiPfS_S_)
        /*0008*/ 	.word	0x00000014


	//----- nvinfo : EIATTR_FRAME_SIZE
	.align		4
.L_1:
        /*000c*/ 	.byte	0x04, 0x11
        /*000e*/ 	.short	(.L_3 - .L_2)
	.align		4
.L_2:
        /*0010*/ 	.word	index@(_Z5saxpyiPfS_S_)
        /*0014*/ 	.word	0x00000000


	//----- nvinfo : EIATTR_MIN_STACK_SIZE
	.align		4
.L_3:
        /*0018*/ 	.byte	0x04, 0x12
        /*001a*/ 	.short	(.L_5 - .L_4)
	.align		4
.L_4:
        /*001c*/ 	.word	index@(_Z5saxpyiPfS_S_)
        /*0020*/ 	.word	0x00000000
.L_5:


//--------------------- .nv.compat                --------------------------
	.section	.nv.compat,"",@"SHT_CUDA_COMPAT_INFO"
	.align	4
        /*0000*/ 	.byte	0x02, 0x09, 0x00, 0x00, 0x02, 0x02, 0x01, 0x00, 0x02, 0x05, 0x05, 0x00, 0x03, 0x07, 0x01, 0x01
        /*0010*/ 	.byte	0x02, 0x03, 0x00, 0x00, 0x02, 0x06, 0x01, 0x00, 0x04, 0x0b, 0x08, 0x00, 0x09, 0x00, 0x00, 0x00
        /*0020*/ 	.byte	0x00, 0x00, 0x00, 0x00


//--------------------- .nv.info._Z5saxpyiPfS_S_  --------------------------
	.section	.nv.info._Z5saxpyiPfS_S_,"",@"SHT_CUDA_INFO"
	.sectionflags	@""
	.align	4


	//----- nvinfo : EIATTR_CUDA_API_VERSION
	.align		4
        /*0000*/ 	.byte	0x04, 0x37
        /*0002*/ 	.short	(.L_7 - .L_6)
.L_6:
        /*0004*/ 	.word	0x00000082


	//----- nvinfo : EIATTR_KPARAM_INFO
	.align		4
.L_7:
        /*0008*/ 	.byte	0x04, 0x17
        /*000a*/ 	.short	(.L_9 - .L_8)
.L_8:
        /*000c*/ 	.word	0x00000000
        /*0010*/ 	.short	0x0003
        /*0012*/ 	.short	0x0018
        /*0014*/ 	.byte	0x00, 0xf5, 0x21, 0x00


	//----- nvinfo : EIATTR_KPARAM_INFO
	.align		4
.L_9:
        /*0018*/ 	.byte	0x04, 0x17
        /*001a*/ 	.short	(.L_11 - .L_10)
.L_10:
        /*001c*/ 	.word	0x00000000
        /*0020*/ 	.short	0x0002
        /*0022*/ 	.short	0x0010
        /*0024*/ 	.byte	0x00, 0xf5, 0x21, 0x00


	//----- nvinfo : EIATTR_KPARAM_INFO
	.align		4
.L_11:
        /*0028*/ 	.byte	0x04, 0x17
        /*002a*/ 	.short	(.L_13 - .L_12)
.L_12:
        /*002c*/ 	.word	0x00000000
        /*0030*/ 	.short	0x0001
        /*0032*/ 	.short	0x0008
        /*0034*/ 	.byte	0x00, 0xf5, 0x21, 0x00


	//----- nvinfo : EIATTR_KPARAM_INFO
	.align		4
.L_13:
        /*0038*/ 	.byte	0x04, 0x17
        /*003a*/ 	.short	(.L_15 - .L_14)
.L_14:
        /*003c*/ 	.word	0x00000000
        /*0040*/ 	.short	0x0000
        /*0042*/ 	.short	0x0000
        /*0044*/ 	.byte	0x00, 0xf0, 0x11, 0x00


	//----- nvinfo : EIATTR_SPARSE_MMA_MASK
	.align		4
.L_15:
        /*0048*/ 	.byte	0x03, 0x50
        /*004a*/ 	.short	0x0000


	//----- nvinfo : EIATTR_MAXREG_COUNT
	.align		4
        /*004c*/ 	.byte	0x03, 0x1b
        /*004e*/ 	.short	0x00ff


	//----- nvinfo : EIATTR_MERCURY_ISA_VERSION
	.align		4
        /*0050*/ 	.byte	0x03, 0x5f
        /*0052*/ 	.short	0x0101


	//----- nvinfo : EIATTR_VRC_CTA_INIT_COUNT
	.align		4
        /*0054*/ 	.byte	0x02, 0x4a
	.zero		1
	.zero		1


	//----- nvinfo : EIATTR_EXIT_INSTR_OFFSETS
	.align		4
        /*0058*/ 	.byte	0x04, 0x1c
        /*005a*/ 	.short	(.L_17 - .L_16)


	//   ....[0]....
.L_16:
        /*005c*/ 	.word	0x00000070


	//   ....[1]....
        /*0060*/ 	.word	0x00000db0


	//----- nvinfo : EIATTR_CBANK_PARAM_SIZE
	.align		4
.L_17:
        /*0064*/ 	.byte	0x03, 0x19
        /*0066*/ 	.short	0x0020


	//----- nvinfo : EIATTR_PARAM_CBANK
	.align		4
        /*0068*/ 	.byte	0x04, 0x0a
        /*006a*/ 	.short	(.L_19 - .L_18)
	.align		4
.L_18:
        /*006c*/ 	.word	index@(.nv.constant0._Z5saxpyiPfS_S_)
        /*0070*/ 	.short	0x0380
        /*0072*/ 	.short	0x0020


	//----- nvinfo : EIATTR_SW_WAR
	.align		4
.L_19:
        /*0074*/ 	.byte	0x04, 0x36
        /*0076*/ 	.short	(.L_21 - .L_20)
.L_20:
        /*0078*/ 	.word	0x00000008
.L_21:


//--------------------- .nv.callgraph             --------------------------
	.section	.nv.callgraph,"",@"SHT_CUDA_CALLGRAPH"
	.align	4
	.sectionentsize	8
	.align		4
        /*0000*/ 	.word	0x00000000
	.align		4
        /*0004*/ 	.word	0xffffffff
	.align		4
        /*0008*/ 	.word	0x00000000
	.align		4
        /*000c*/ 	.word	0xfffffffe
	.align		4
        /*0010*/ 	.word	0x00000000
	.align		4
        /*0014*/ 	.word	0xfffffffd
	.align		4
        /*0018*/ 	.word	0x00000000
	.align		4
        /*001c*/ 	.word	0xfffffffc


//--------------------- .text._Z5saxpyiPfS_S_     --------------------------
	.section	.text._Z5saxpyiPfS_S_,"ax",@progbits
	.align	128
        .global         _Z5saxpyiPfS_S_
        .type           _Z5saxpyiPfS_S_,@function
        .size           _Z5saxpyiPfS_S_,(.L_x_2 - _Z5saxpyiPfS_S_)
        .other          _Z5saxpyiPfS_S_,@"STO_CUDA_ENTRY STV_DEFAULT"
_Z5saxpyiPfS_S_:
.text._Z5saxpyiPfS_S_:
[----:B------:R-:W-:Y:S01]  /*0000*/  LDC R1, c[0x0][0x37c] ;  /* 0x0000df00ff017b82 */ /* 0x000fe20000000800 */
[----:B------:R-:W0:Y:S07]  /*0010*/  S2R R9, SR_TID.X ;  /* 0x0000000000097919 */ /* 0x000e2e0000002100 */
[----:B------:R-:W0:Y:S01]  /*0020*/  S2UR UR4, SR_CTAID.X ;  /* 0x00000000000479c3 */ /* 0x000e220000002500 */
[----:B------:R-:W1:Y:S07]  /*0030*/  LDCU UR5, c[0x0][0x380] ;  /* 0x00007000ff0577ac */ /* 0x000e6e0008000800 */
[----:B------:R-:W0:Y:S02]  /*0040*/  LDC R0, c[0x0][0x360] ;  /* 0x0000d800ff007b82 */ /* 0x000e240000000800 */
[----:B0-----:R-:W-:-:S05]  /*0050*/  IMAD R9, R0, UR4, R9 ;  /* 0x0000000400097c24 */ /* 0x001fca000f8e0209 */
[----:B-1----:R-:W-:-:S13]  /*0060*/  ISETP.GE.AND P0, PT, R9, UR5, PT ;  /* 0x0000000509007c0c */ /* 0x002fda000bf06270 */
[----:B------:R-:W-:Y:S05]  /*0070*/  @P0 EXIT ;  /* 0x000000000000094d */ /* 0x000fea0003800000 */
[----:B------:R-:W0:Y:S01]  /*0080*/  LDC.64 R2, c[0x0][0x388] ;  /* 0x0000e200ff027b82 */ /* 0x000e220000000a00 */
[----:B------:R-:W1:Y:S01]  /*0090*/  LDCU.64 UR6, c[0x0][0x358] ;  /* 0x00006b00ff0677ac */ /* 0x000e620008000a00 */
[----:B------:R-:W-:-:S06]  /*00a0*/  UMOV UR4, URZ ;  /* 0x000000ff00047c82 */ /* 0x000fcc0008000000 */
[----:B------:R-:W2:Y:S08]  /*00b0*/  LDC.64 R4, c[0x0][0x390] ;  /* 0x0000e400ff047b82 */ /* 0x000eb00000000a00 */
[----:B------:R-:W3:Y:S01]  /*00c0*/  LDC.64 R6, c[0x0][0x398] ;  /* 0x0000e600ff067b82 */ /* 0x000ee20000000a00 */
[----:B0-----:R-:W-:-:S04]  /*00d0*/  IMAD.WIDE R2, R9, 0x4, R2 ;  /* 0x0000000409027825 */ /* 0x001fc800078e0202 */
[----:B--2---:R-:W-:-:S04]  /*00e0*/  IMAD.WIDE R4, R9, 0x4, R4 ;  /* 0x0000000409047825 */ /* 0x004fc800078e0204 */
[----:B-1-3--:R-:W-:-:S07]  /*00f0*/  IMAD.WIDE R6, R9, 0x4, R6 ;  /* 0x0000000409067825 */ /* 0x00afce00078e0206 */
.L_x_0:
[----:B--2---:R-:W2:Y:S04]  /*0100*/  LDG.E R0, desc[UR6][R2.64] ;  /* 0x0000000602007981 */ /* 0x004ea8000c1e1900 */
[----:B------:R-:W2:Y:S02]  /*0110*/  LDG.E R9, desc[UR6][R4.64] ;  /* 0x0000000604097981 */ /* 0x000ea4000c1e1900 */
[----:B--2---:R-:W-:-:S04]  /*0120*/  FADD R0, R0, R9 ;  /* 0x0000000900007221 */ /* 0x004fc80000000000 */
[----:B------:R-:W-:-:S05]  /*0130*/  FADD R9, R0, 1 ;  /* 0x3f80000000097421 */ /* 0x000fca0000000000 */
[----:B------:R0:W-:Y:S04]  /*0140*/  STG.E desc[UR6][R6.64], R9 ;  /* 0x0000000906007986 */ /* 0x0001e8000c101906 */
[----:B------:R-:W2:Y:S04]  /*0150*/  LDG.E R0, desc[UR6][R2.64] ;  /* 0x0000000602007981 */ /* 0x000ea8000c1e1900 */
        /* <DEDUP_REMOVED lines=9> */
[----:B------:R-:W3:Y:S04]  /*01f0*/  LDG.E R0, desc[UR6][R2.64] ;  /* 0x0000000602007981 */ /* 0x000ee8000c1e1900 */
[----:B0-----:R-:W3:Y:S02]  /*0200*/  LDG.E R9, desc[UR6][R4.64] ;  /* 0x0000000604097981 */ /* 0x001ee4000c1e1900 */
[----:B---3--:R-:W-:-:S04]  /*0210*/  FADD R0, R0, R9 ;  /* 0x0000000900007221 */ /* 0x008fc80000000000 */
[----:B------:R-:W-:-:S05]  /*0220*/  FADD R9, R0, 1 ;  /* 0x3f80000000097421 */ /* 0x000fca0000000000 */
[----:B------:R0:W-:Y:S04]  /*0230*/  STG.E desc[UR6][R6.64], R9 ;  /* 0x0000000906007986 */ /* 0x0001e8000c101906 */
[----:B------:R-:W3:Y:S04]  /*0240*/  LDG.E R0, desc[UR6][R2.64] ;  /* 0x0000000602007981 */ /* 0x000ee8000c1e1900 */
[----:B-1----:R-:W3:Y:S02]  /*0250*/  LDG.E R11, desc[UR6][R4.64] ;  /* 0x00000006040b7981 */ /* 0x002ee4000c1e1900 */
[----:B---3--:R-:W-:-:S04]  /*0260*/  FADD R0, R0, R11 ;  /* 0x0000000b00007221 */ /* 0x008fc80000000000 */
[----:B------:R-:W-:-:S05]  /*0270*/  FADD R11, R0, 1 ;  /* 0x3f800000000b7421 */ /* 0x000fca0000000000 */
[----:B------:R1:W-:Y:S04]  /*0280*/  STG.E desc[UR6][R6.64], R11 ;  /* 0x0000000b06007986 */ /* 0x0003e8000c101906 */
[----:B------:R-:W3:Y:S04]  /*0290*/  LDG.E R0, desc[UR6][R2.64] ;  /* 0x0000000602007981 */ /* 0x000ee8000c1e1900 */
[----:B--2---:R-:W3:Y:S02]  /*02a0*/  LDG.E R13, desc[UR6][R4.64] ;  /* 0x00000006040d7981 */ /* 0x004ee4000c1e1900 */
[----:B---3--:R-:W-:-:S04]  /*02b0*/  FADD R0, R0, R13 ;  /* 0x0000000d00007221 */ /* 0x008fc80000000000 */
        /* <DEDUP_REMOVED lines=126> */
[----:B------:R-:W-:Y:S04]  /*0aa0*/  STG.E desc[UR6][R6.64], R15 ;  /* 0x0000000f06007986 */ /* 0x000fe8000c101906 */
[----:B------:R-:W3:Y:S04]  /*0ab0*/  LDG.E R0, desc[UR6][R2.64] ;  /* 0x0000000602007981 */ /* 0x000ee8000c1e1900 */
[----:B------:R-:W3:Y:S02]  /*0ac0*/  LDG.E R9, desc[UR6][R4.64] ;  /* 0x0000000604097981 */ /* 0x000ee4000c1e1900 */
[----:B---3--:R-:W-:-:S04]  /*0ad0*/  FADD R0, R0, R9 ;  /* 0x0000000900007221 */ /* 0x008fc80000000000 */
[----:B------:R-:W-:-:S05]  /*0ae0*/  FADD R17, R0, 1 ;  /* 0x3f80000000117421 */ /* 0x000fca0000000000 */
[----:B------:R-:W-:Y:S04]  /*0af0*/  STG.E desc[UR6][R6.64], R17 ;  /* 0x0000001106007986 */ /* 0x000fe8000c101906 */
[----:B------:R-:W3:Y:S04]  /*0b00*/  LDG.E R0, desc[UR6][R2.64] ;  /* 0x0000000602007981 */ /* 0x000ee8000c1e1900 */
[----:B------:R-:W3:Y:S02]  /*0b10*/  LDG.E R9, desc[UR6][R4.64] ;  /* 0x0000000604097981 */ /* 0x000ee4000c1e1900 */
        /* <DEDUP_REMOVED lines=34> */
[----:B-1----:R-:W3:Y:S01]  /*0d40*/  LDG.E R11, desc[UR6][R4.64] ;  /* 0x00000006040b7981 */ /* 0x002ee2000c1e1900 */
[----:B------:R-:W-:-:S04]  /*0d50*/  UIADD3 UR4, UPT, UPT, UR4, 0x28, URZ ;  /* 0x0000002804047890 */ /* 0x000fc8000fffe0ff */
[----:B------:R-:W-:Y:S01]  /*0d60*/  UISETP.NE.AND UP0, UPT, UR4, 0x3e8, UPT ;  /* 0x000003e80400788c */ /* 0x000fe2000bf05270 */
[----:B---3--:R-:W-:-:S04]  /*0d70*/  FADD R0, R0, R11 ;  /* 0x0000000b00007221 */ /* 0x008fc80000000000 */
[----:B------:R-:W-:-:S05]  /*0d80*/  FADD R11, R0, 1 ;  /* 0x3f800000000b7421 */ /* 0x000fca0000000000 */
[----:B------:R2:W-:Y:S01]  /*0d90*/  STG.E desc[UR6][R6.64], R11 ;  /* 0x0000000b06007986 */ /* 0x0005e2000c101906 */
[----:B------:R-:W-:Y:S05]  /*0da0*/  BRA.U UP0, `(.L_x_0) ;  /* 0xfffffff100d47547 */ /* 0x000fea000b83ffff */
[----:B------:R-:W-:Y:S05]  /*0db0*/  EXIT ;  /* 0x000000000000794d */ /* 0x000fea0003800000 */
.L_x_1:
[----:B------:R-:W-:-:S00]  /*0dc0*/  BRA `(.L_x_1) ;  /* 0xfffffffc00fc7947 */ /* 0x000fc0000383ffff */
[----:B------:R-:W-:-:S00]  /*0dd0*/  NOP ;  /* 0x0000000000007918 */ /* 0x000fc00000000000 */
        /* <DEDUP_REMOVED lines=10> */
.L_x_2:


//--------------------- .nv.shared.reserved.0     --------------------------
	.section	.nv.shared.reserved.0,"aw",@nobits
	.weak		__nv_reservedSMEM_offset_0_alias
	.size		__nv_reservedSMEM_offset_0_alias, 0, 64
	.other		__nv_reservedSMEM_offset_0_alias,@"STO_CUDA_RESERVED_SHARED STV_DEFAULT"
__nv_reservedSMEM_offset_0_alias:
	.zero		0
	.zero		64


//--------------------- .nv.constant0._Z5saxpyiPfS_S_ --------------------------
	.section	.nv.constant0._Z5saxpyiPfS_S_,"a",@progbits
	.sectionflags	@""
	.align	4
.nv.constant0._Z5saxpyiPfS_S_:
	.zero		928


//--------------------- SYMBOLS --------------------------

	.type		.nv.reservedSmem.offset0,@object
	.size		.nv.reservedSmem.offset0,0x4
